//
// Generated by NVIDIA NVVM Compiler
//
// Compiler Build ID: CL-36424714
// Cuda compilation tools, release 13.0, V13.0.88
// Based on NVVM 20.0.0
//

.version 9.0
.target sm_100
.address_size 64

	// .globl	_Z15gpu_mult_kernelPiS_S_i

.visible .entry _Z15gpu_mult_kernelPiS_S_i(
	.param .u64 .ptr .align 1 _Z15gpu_mult_kernelPiS_S_i_param_0,
	.param .u64 .ptr .align 1 _Z15gpu_mult_kernelPiS_S_i_param_1,
	.param .u64 .ptr .align 1 _Z15gpu_mult_kernelPiS_S_i_param_2,
	.param .u32 _Z15gpu_mult_kernelPiS_S_i_param_3
)
{
	.reg .pred 	%p<10>;
	.reg .b32 	%r<94>;
	.reg .b64 	%rd<66>;

	ld.param.u64 	%rd15, [_Z15gpu_mult_kernelPiS_S_i_param_0];
	ld.param.u64 	%rd16, [_Z15gpu_mult_kernelPiS_S_i_param_1];
	ld.param.u64 	%rd14, [_Z15gpu_mult_kernelPiS_S_i_param_2];
	ld.param.u32 	%r24, [_Z15gpu_mult_kernelPiS_S_i_param_3];
	cvta.to.global.u64 	%rd1, %rd16;
	cvta.to.global.u64 	%rd2, %rd15;
	mov.u32 	%r25, %ctaid.x;
	mov.u32 	%r26, %ntid.x;
	mov.u32 	%r27, %tid.x;
	mad.lo.s32 	%r1, %r25, %r26, %r27;
	setp.lt.s32 	%p1, %r24, 1;
	@%p1 bra 	$L__BB0_12;
	cvta.to.global.u64 	%rd17, %rd14;
	mov.u32 	%r29, %tid.y;
	mov.u32 	%r30, %ntid.y;
	mov.u32 	%r31, %ctaid.y;
	mad.lo.s32 	%r32, %r31, %r30, %r29;
	mul.lo.s32 	%r2, %r24, %r32;
	add.s32 	%r33, %r2, %r1;
	mul.wide.s32 	%rd18, %r33, 4;
	add.s64 	%rd3, %rd17, %rd18;
	ld.global.u32 	%r88, [%rd3];
	and.b32  	%r4, %r24, 7;
	setp.lt.u32 	%p2, %r24, 8;
	mov.b32 	%r91, 0;
	@%p2 bra 	$L__BB0_4;
	and.b32  	%r34, %r24, 2147483640;
	neg.s32 	%r86, %r34;
	mul.wide.u32 	%rd19, %r24, 4;
	add.s64 	%rd4, %rd1, %rd19;
	mul.wide.u32 	%rd20, %r24, 8;
	add.s64 	%rd5, %rd1, %rd20;
	mul.wide.u32 	%rd21, %r24, 12;
	add.s64 	%rd6, %rd1, %rd21;
	mul.wide.u32 	%rd22, %r24, 16;
	add.s64 	%rd7, %rd1, %rd22;
	mul.wide.u32 	%rd23, %r24, 20;
	add.s64 	%rd8, %rd1, %rd23;
	mul.wide.u32 	%rd24, %r24, 24;
	add.s64 	%rd9, %rd1, %rd24;
	mul.wide.u32 	%rd25, %r24, 28;
	add.s64 	%rd10, %rd1, %rd25;
	mul.wide.u32 	%rd26, %r2, 4;
	add.s64 	%rd27, %rd26, %rd2;
	add.s64 	%rd65, %rd27, 16;
	mov.u32 	%r85, %r1;
$L__BB0_3:
	.pragma "nounroll";
	and.b32  	%r91, %r24, 2147483640;
	mul.wide.s32 	%rd28, %r85, 4;
	add.s64 	%rd29, %rd4, %rd28;
	add.s64 	%rd30, %rd5, %rd28;
	add.s64 	%rd31, %rd6, %rd28;
	add.s64 	%rd32, %rd7, %rd28;
	add.s64 	%rd33, %rd8, %rd28;
	add.s64 	%rd34, %rd9, %rd28;
	add.s64 	%rd35, %rd10, %rd28;
	add.s64 	%rd36, %rd1, %rd28;
	ld.global.u32 	%r35, [%rd65+-16];
	ld.global.u32 	%r36, [%rd36];
	mad.lo.s32 	%r37, %r36, %r35, %r88;
	st.global.u32 	[%rd3], %r37;
	ld.global.u32 	%r38, [%rd65+-12];
	ld.global.u32 	%r39, [%rd29];
	mad.lo.s32 	%r40, %r39, %r38, %r37;
	st.global.u32 	[%rd3], %r40;
	ld.global.u32 	%r41, [%rd65+-8];
	ld.global.u32 	%r42, [%rd30];
	mad.lo.s32 	%r43, %r42, %r41, %r40;
	st.global.u32 	[%rd3], %r43;
	ld.global.u32 	%r44, [%rd65+-4];
	ld.global.u32 	%r45, [%rd31];
	mad.lo.s32 	%r46, %r45, %r44, %r43;
	st.global.u32 	[%rd3], %r46;
	ld.global.u32 	%r47, [%rd65];
	ld.global.u32 	%r48, [%rd32];
	mad.lo.s32 	%r49, %r48, %r47, %r46;
	st.global.u32 	[%rd3], %r49;
	ld.global.u32 	%r50, [%rd65+4];
	ld.global.u32 	%r51, [%rd33];
	mad.lo.s32 	%r52, %r51, %r50, %r49;
	st.global.u32 	[%rd3], %r52;
	ld.global.u32 	%r53, [%rd65+8];
	ld.global.u32 	%r54, [%rd34];
	mad.lo.s32 	%r55, %r54, %r53, %r52;
	st.global.u32 	[%rd3], %r55;
	ld.global.u32 	%r56, [%rd65+12];
	ld.global.u32 	%r57, [%rd35];
	mad.lo.s32 	%r88, %r57, %r56, %r55;
	st.global.u32 	[%rd3], %r88;
	add.s32 	%r86, %r86, 8;
	shl.b32 	%r58, %r24, 3;
	add.s32 	%r85, %r85, %r58;
	add.s64 	%rd65, %rd65, 32;
	setp.ne.s32 	%p3, %r86, 0;
	@%p3 bra 	$L__BB0_3;
$L__BB0_4:
	setp.eq.s32 	%p4, %r4, 0;
	@%p4 bra 	$L__BB0_12;
	and.b32  	%r15, %r24, 3;
	setp.lt.u32 	%p5, %r4, 4;
	@%p5 bra 	$L__BB0_7;
	add.s32 	%r59, %r91, %r2;
	mul.wide.u32 	%rd37, %r59, 4;
	add.s64 	%rd38, %rd2, %rd37;
	ld.global.u32 	%r60, [%rd38];
	mad.lo.s32 	%r61, %r91, %r24, %r1;
	mul.wide.s32 	%rd39, %r61, 4;
	add.s64 	%rd40, %rd1, %rd39;
	ld.global.u32 	%r62, [%rd40];
	mad.lo.s32 	%r63, %r62, %r60, %r88;
	st.global.u32 	[%rd3], %r63;
	cvt.u64.u32 	%rd41, %r2;
	cvt.u64.u32 	%rd42, %r91;
	add.s64 	%rd43, %rd42, %rd41;
	shl.b64 	%rd44, %rd43, 2;
	add.s64 	%rd45, %rd2, %rd44;
	ld.global.u32 	%r64, [%rd45+4];
	mul.wide.u32 	%rd46, %r24, 4;
	add.s64 	%rd47, %rd40, %rd46;
	ld.global.u32 	%r65, [%rd47];
	mad.lo.s32 	%r66, %r65, %r64, %r63;
	st.global.u32 	[%rd3], %r66;
	ld.global.u32 	%r67, [%rd45+8];
	add.s64 	%rd48, %rd47, %rd46;
	ld.global.u32 	%r68, [%rd48];
	mad.lo.s32 	%r69, %r68, %r67, %r66;
	st.global.u32 	[%rd3], %r69;
	ld.global.u32 	%r70, [%rd45+12];
	add.s64 	%rd49, %rd48, %rd46;
	ld.global.u32 	%r71, [%rd49];
	mad.lo.s32 	%r88, %r71, %r70, %r69;
	st.global.u32 	[%rd3], %r88;
	add.s32 	%r91, %r91, 4;
$L__BB0_7:
	setp.eq.s32 	%p6, %r15, 0;
	@%p6 bra 	$L__BB0_12;
	setp.eq.s32 	%p7, %r15, 1;
	@%p7 bra 	$L__BB0_10;
	add.s32 	%r72, %r91, %r2;
	mul.wide.u32 	%rd50, %r72, 4;
	add.s64 	%rd51, %rd2, %rd50;
	ld.global.u32 	%r73, [%rd51];
	mad.lo.s32 	%r74, %r91, %r24, %r1;
	mul.wide.s32 	%rd52, %r74, 4;
	add.s64 	%rd53, %rd1, %rd52;
	ld.global.u32 	%r75, [%rd53];
	mad.lo.s32 	%r76, %r75, %r73, %r88;
	st.global.u32 	[%rd3], %r76;
	cvt.u64.u32 	%rd54, %r2;
	cvt.u64.u32 	%rd55, %r91;
	add.s64 	%rd56, %rd55, %rd54;
	shl.b64 	%rd57, %rd56, 2;
	add.s64 	%rd58, %rd2, %rd57;
	ld.global.u32 	%r77, [%rd58+4];
	mul.wide.u32 	%rd59, %r24, 4;
	add.s64 	%rd60, %rd53, %rd59;
	ld.global.u32 	%r78, [%rd60];
	mad.lo.s32 	%r88, %r78, %r77, %r76;
	st.global.u32 	[%rd3], %r88;
	add.s32 	%r91, %r91, 2;
$L__BB0_10:
	and.b32  	%r79, %r24, 1;
	setp.eq.b32 	%p8, %r79, 1;
	not.pred 	%p9, %p8;
	@%p9 bra 	$L__BB0_12;
	add.s32 	%r80, %r91, %r2;
	mul.wide.u32 	%rd61, %r80, 4;
	add.s64 	%rd62, %rd2, %rd61;
	ld.global.u32 	%r81, [%rd62];
	mad.lo.s32 	%r82, %r91, %r24, %r1;
	mul.wide.s32 	%rd63, %r82, 4;
	add.s64 	%rd64, %rd1, %rd63;
	ld.global.u32 	%r83, [%rd64];
	mad.lo.s32 	%r84, %r83, %r81, %r88;
	st.global.u32 	[%rd3], %r84;
$L__BB0_12:
	ret;

}


// ===== COMPILED SASS (sm_100) =====

	.target	sm_100

	.elftype	@"ET_EXEC"


//--------------------- .note.nv.tkinfo           --------------------------
	.section	.note.nv.tkinfo,"",@"SHT_NOTE"
	.sectionflags	@"SHF_NOTE_NV_TKINFO"
	.tkinfo
        /*0018*/ 	.word	0x00000002
        /*0030*/ 	.string	""
        /*0030*/ 	.string	"ptxas"
        /*0030*/ 	.string	"Cuda compilation tools, release 13.0, V13.0.88"
        /*0030*/ 	.string	"Build cuda_13.0.r13.0/compiler.36424714_0"
        /*0030*/ 	.string	"-arch sm_100 -m 64 "



//--------------------- .note.nv.cuinfo           --------------------------
	.section	.note.nv.cuinfo,"",@"SHT_NOTE"
	.sectionflags	@"SHF_NOTE_NV_CUINFO"
        /*0018*/ 	.short	0x0002
        /*001a*/ 	.short	0x0064
        /*001c*/ 	.short	0x0082
	.zero		2


//--------------------- .nv.info                  --------------------------
	.section	.nv.info,"",@"SHT_CUDA_INFO"
	.align	4


	//----- nvinfo : EIATTR_REGCOUNT
	.align		4
        /*0000*/ 	.byte	0x04, 0x2f
        /*0002*/ 	.short	(.L_1 - .L_0)
	.align		4
.L_0:
        /*0004*/ 	.word	index@(_Z15gpu_mult_kernelPiS_S_i)
        /*0008*/ 	.word	0x00000018


	//----- nvinfo : EIATTR_FRAME_SIZE
	.align		4
.L_1:
        /*000c*/ 	.byte	0x04, 0x11
        /*000e*/ 	.short	(.L_3 - .L_2)
	.align		4
.L_2:
        /*0010*/ 	.word	index@(_Z15gpu_mult_kernelPiS_S_i)
        /*0014*/ 	.word	0x00000000


	//----- nvinfo : EIATTR_MIN_STACK_SIZE
	.align		4
.L_3:
        /*0018*/ 	.byte	0x04, 0x12
        /*001a*/ 	.short	(.L_5 - .L_4)
	.align		4
.L_4:
        /*001c*/ 	.word	index@(_Z15gpu_mult_kernelPiS_S_i)
        /*0020*/ 	.word	0x00000000
.L_5:


//--------------------- .nv.compat                --------------------------
	.section	.nv.compat,"",@"SHT_CUDA_COMPAT_INFO"
	.align	4
        /*0000*/ 	.byte	0x02, 0x09, 0x00, 0x00, 0x02, 0x02, 0x01, 0x00, 0x02, 0x05, 0x05, 0x00, 0x03, 0x07, 0x01, 0x01
        /*0010*/ 	.byte	0x02, 0x03, 0x00, 0x00, 0x02, 0x06, 0x01, 0x00, 0x04, 0x0b, 0x08, 0x00, 0x09, 0x00, 0x00, 0x00
        /*0020*/ 	.byte	0x00, 0x00, 0x00, 0x00


//--------------------- .nv.info._Z15gpu_mult_kernelPiS_S_i --------------------------
	.section	.nv.info._Z15gpu_mult_kernelPiS_S_i,"",@"SHT_CUDA_INFO"
	.sectionflags	@""
	.align	4


	//----- nvinfo : EIATTR_CUDA_API_VERSION
	.align		4
        /*0000*/ 	.byte	0x04, 0x37
        /*0002*/ 	.short	(.L_7 - .L_6)
.L_6:
        /*0004*/ 	.word	0x00000082


	//----- nvinfo : EIATTR_KPARAM_INFO
	.align		4
.L_7:
        /*0008*/ 	.byte	0x04, 0x17
        /*000a*/ 	.short	(.L_9 - .L_8)
.L_8:
        /*000c*/ 	.word	0x00000000
        /*0010*/ 	.short	0x0003
        /*0012*/ 	.short	0x0018
        /*0014*/ 	.byte	0x00, 0xf0, 0x11, 0x00


	//----- nvinfo : EIATTR_KPARAM_INFO
	.align		4
.L_9:
        /*0018*/ 	.byte	0x04, 0x17
        /*001a*/ 	.short	(.L_11 - .L_10)
.L_10:
        /*001c*/ 	.word	0x00000000
        /*0020*/ 	.short	0x0002
        /*0022*/ 	.short	0x0010
        /*0024*/ 	.byte	0x00, 0xf5, 0x21, 0x00


	//----- nvinfo : EIATTR_KPARAM_INFO
	.align		4
.L_11:
        /*0028*/ 	.byte	0x04, 0x17
        /*002a*/ 	.short	(.L_13 - .L_12)
.L_12:
        /*002c*/ 	.word	0x00000000
        /*0030*/ 	.short	0x0001
        /*0032*/ 	.short	0x0008
        /*0034*/ 	.byte	0x00, 0xf5, 0x21, 0x00


	//----- nvinfo : EIATTR_KPARAM_INFO
	.align		4
.L_13:
        /*0038*/ 	.byte	0x04, 0x17
        /*003a*/ 	.short	(.L_15 - .L_14)
.L_14:
        /*003c*/ 	.word	0x00000000
        /*0040*/ 	.short	0x0000
        /*0042*/ 	.short	0x0000
        /*0044*/ 	.byte	0x00, 0xf5, 0x21, 0x00


	//----- nvinfo : EIATTR_SPARSE_MMA_MASK
	.align		4
.L_15:
        /*0048*/ 	.byte	0x03, 0x50
        /*004a*/ 	.short	0x0000


	//----- nvinfo : EIATTR_MAXREG_COUNT
	.align		4
        /*004c*/ 	.byte	0x03, 0x1b
        /*004e*/ 	.short	0x00ff


	//----- nvinfo : EIATTR_MERCURY_ISA_VERSION
	.align		4
        /*0050*/ 	.byte	0x03, 0x5f
        /*0052*/ 	.short	0x0101


	//----- nvinfo : EIATTR_VRC_CTA_INIT_COUNT
	.align		4
        /*0054*/ 	.byte	0x02, 0x4a
	.zero		1
	.zero		1


	//----- nvinfo : EIATTR_EXIT_INSTR_OFFSETS
	.align		4
        /*0058*/ 	.byte	0x04, 0x1c
        /*005a*/ 	.short	(.L_17 - .L_16)


	//   ....[0]....
.L_16:
        /*005c*/ 	.word	0x00000050


	//   ....[1]....
        /*0060*/ 	.word	0x00000630


	//   ....[2]....
        /*0064*/ 	.word	0x000008a0


	//   ....[3]....
        /*0068*/ 	.word	0x00000a60


	//   ....[4]....
        /*006c*/ 	.word	0x00000b10


	//----- nvinfo : EIATTR_CBANK_PARAM_SIZE
	.align		4
.L_17:
        /*0070*/ 	.byte	0x03, 0x19
        /*0072*/ 	.short	0x001c


	//----- nvinfo : EIATTR_PARAM_CBANK
	.align		4
        /*0074*/ 	.byte	0x04, 0x0a
        /*0076*/ 	.short	(.L_19 - .L_18)
	.align		4
.L_18:
        /*0078*/ 	.word	index@(.nv.constant0._Z15gpu_mult_kernelPiS_S_i)
        /*007c*/ 	.short	0x0380
        /*007e*/ 	.short	0x001c


	//----- nvinfo : EIATTR_SW_WAR
	.align		4
.L_19:
        /*0080*/ 	.byte	0x04, 0x36
        /*0082*/ 	.short	(.L_21 - .L_20)
.L_20:
        /*0084*/ 	.word	0x00000008
.L_21:


//--------------------- .nv.callgraph             --------------------------
	.section	.nv.callgraph,"",@"SHT_CUDA_CALLGRAPH"
	.align	4
	.sectionentsize	8
	.align		4
        /*0000*/ 	.word	0x00000000
	.align		4
        /*0004*/ 	.word	0xffffffff
	.align		4
        /*0008*/ 	.word	0x00000000
	.align		4
        /*000c*/ 	.word	0xfffffffe
	.align		4
        /*0010*/ 	.word	0x00000000
	.align		4
        /*0014*/ 	.word	0xfffffffd
	.align		4
        /*0018*/ 	.word	0x00000000
	.align		4
        /*001c*/ 	.word	0xfffffffc


//--------------------- .text._Z15gpu_mult_kernelPiS_S_i --------------------------
	.section	.text._Z15gpu_mult_kernelPiS_S_i,"ax",@progbits
	.align	128
        .global         _Z15gpu_mult_kernelPiS_S_i
        .type           _Z15gpu_mult_kernelPiS_S_i,@function
        .size           _Z15gpu_mult_kernelPiS_S_i,(.L_x_5 - _Z15gpu_mult_kernelPiS_S_i)
        .other          _Z15gpu_mult_kernelPiS_S_i,@"STO_CUDA_ENTRY STV_DEFAULT"
_Z15gpu_mult_kernelPiS_S_i:
.text._Z15gpu_mult_kernelPiS_S_i:
[----:B------:R-:W-:Y:S01]  /*0000*/  LDC R1, c[0x0][0x37c] ;  /* 0x0000df00ff017b82 */ /* 0x000fe20000000800 */
[----:B------:R-:W0:Y:S07]  /*0010*/  LDCU UR18, c[0x0][0x398] ;  /* 0x00007300ff1277ac */ /* 0x000e2e0008000800 */
[----:B------:R-:W1:Y:S01]  /*0020*/  S2UR UR4, SR_CTAID.X ;  /* 0x00000000000479c3 */ /* 0x000e620000002500 */
[----:B0-----:R-:W-:-:S06]  /*0030*/  UISETP.GE.AND UP0, UPT, UR18, 0x1, UPT ;  /* 0x000000011200788c */ /* 0x001fcc000bf06270 */
[----:B------:R-:W-:-:S13]  /*0040*/  PLOP3.LUT P0, PT, PT, PT, UP0, 0x80, 0x8 ;  /* 0x000000000008781c */ /* 0x000fda0003f0f008 */
[----:B-1----:R-:W-:Y:S05]  /*0050*/  @!P0 EXIT ;  /* 0x000000000000894d */ /* 0x002fea0003800000 */
[----:B------:R-:W0:Y:S01]  /*0060*/  S2R R5, SR_TID.Y ;  /* 0x0000000000057919 */ /* 0x000e220000002200 */
[----:B------:R-:W1:Y:S01]  /*0070*/  LDC R0, c[0x0][0x360] ;  /* 0x0000d800ff007b82 */ /* 0x000e620000000800 */
[----:B------:R-:W0:Y:S01]  /*0080*/  LDCU UR5, c[0x0][0x364] ;  /* 0x00006c80ff0577ac */ /* 0x000e220008000800 */
[----:B------:R-:W0:Y:S01]  /*0090*/  S2R R4, SR_CTAID.Y ;  /* 0x0000000000047919 */ /* 0x000e220000002600 */
[----:B------:R-:W2:Y:S01]  /*00a0*/  LDCU.64 UR16, c[0x0][0x358] ;  /* 0x00006b00ff1077ac */ /* 0x000ea20008000a00 */
[----:B------:R-:W1:Y:S04]  /*00b0*/  S2R R7, SR_TID.X ;  /* 0x0000000000077919 */ /* 0x000e680000002100 */
[----:B------:R-:W3:Y:S01]  /*00c0*/  LDC.64 R2, c[0x0][0x390] ;  /* 0x0000e400ff027b82 */ /* 0x000ee20000000a00 */
[----:B0-----:R-:W-:-:S02]  /*00d0*/  IMAD R5, R4, UR5, R5 ;  /* 0x0000000504057c24 */ /* 0x001fc4000f8e0205 */
[----:B-1----:R-:W-:Y:S02]  /*00e0*/  IMAD R0, R0, UR4, R7 ;  /* 0x0000000400007c24 */ /* 0x002fe4000f8e0207 */
[----:B------:R-:W-:-:S05]  /*00f0*/  IMAD R5, R5, UR18, RZ ;  /* 0x0000001205057c24 */ /* 0x000fca000f8e02ff */
[----:B------:R-:W-:-:S05]  /*0100*/  IADD3 R7, PT, PT, R0, R5, RZ ;  /* 0x0000000500077210 */ /* 0x000fca0007ffe0ff */
[----:B---3--:R-:W-:-:S05]  /*0110*/  IMAD.WIDE R2, R7, 0x4, R2 ;  /* 0x0000000407027825 */ /* 0x008fca00078e0202 */
[----:B--2---:R0:W5:Y:S01]  /*0120*/  LDG.E R7, desc[UR16][R2.64] ;  /* 0x0000001002077981 */ /* 0x004162000c1e1900 */
[----:B------:R-:W-:Y:S01]  /*0130*/  UISETP.GE.U32.AND UP0, UPT, UR18, 0x8, UPT ;  /* 0x000000081200788c */ /* 0x000fe2000bf06070 */
[----:B------:R-:W-:-:S08]  /*0140*/  HFMA2 R4, -RZ, RZ, 0, 0 ;  /* 0x00000000ff047431 */ /* 0x000fd000000001ff */
[----:B0-----:R-:W-:Y:S05]  /*0150*/  BRA.U !UP0, `(.L_x_0) ;  /* 0x00000005082c7547 */ /* 0x001fea000b800000 */
[----:B------:R-:W0:Y:S01]  /*0160*/  LDCU.128 UR20, c[0x0][0x380] ;  /* 0x00007000ff1477ac */ /* 0x000e220008000c00 */
[----:B------:R-:W-:Y:S01]  /*0170*/  MOV R4, R0 ;  /* 0x0000000000047202 */ /* 0x000fe20000000f00 */
[----:B------:R-:W-:-:S04]  /*0180*/  ULOP3.LUT UR4, UR18, 0x7ffffff8, URZ, 0xc0, !UPT ;  /* 0x7ffffff812047892 */ /* 0x000fc8000f8ec0ff */
[----:B------:R-:W-:Y:S01]  /*0190*/  UIADD3 UR4, UPT, UPT, -UR4, URZ, URZ ;  /* 0x000000ff04047290 */ /* 0x000fe2000fffe1ff */
[----:B0-----:R-:W-:Y:S01]  /*01a0*/  MOV R8, UR20 ;  /* 0x0000001400087c02 */ /* 0x001fe20008000f00 */
[----:B------:R-:W-:Y:S01]  /*01b0*/  UIMAD.WIDE.U32 UR6, UR18, 0xc, UR22 ;  /* 0x0000000c120678a5 */ /* 0x000fe2000f8e0016 */
[----:B------:R-:W-:Y:S01]  /*01c0*/  MOV R9, UR21 ;  /* 0x0000001500097c02 */ /* 0x000fe20008000f00 */
[----:B------:R-:W-:Y:S02]  /*01d0*/  UIMAD.WIDE.U32 UR8, UR18, 0x10, UR22 ;  /* 0x00000010120878a5 */ /* 0x000fe4000f8e0016 */
[----:B------:R-:W-:Y:S01]  /*01e0*/  UIMAD.WIDE.U32 UR10, UR18, 0x14, UR22 ;  /* 0x00000014120a78a5 */ /* 0x000fe2000f8e0016 */
[----:B------:R-:W-:Y:S01]  /*01f0*/  IMAD.WIDE.U32 R8, R5, 0x4, R8 ;  /* 0x0000000405087825 */ /* 0x000fe200078e0008 */
[----:B------:R-:W-:Y:S02]  /*0200*/  UIMAD.WIDE.U32 UR12, UR18, 0x18, UR22 ;  /* 0x00000018120c78a5 */ /* 0x000fe4000f8e0016 */
[----:B------:R-:W-:Y:S01]  /*0210*/  UIMAD.WIDE.U32 UR14, UR18, 0x1c, UR22 ;  /* 0x0000001c120e78a5 */ /* 0x000fe2000f8e0016 */
[----:B------:R-:W-:-:S04]  /*0220*/  IADD3 R6, P0, PT, R8, 0x10, RZ ;  /* 0x0000001008067810 */ /* 0x000fc80007f1e0ff */
[----:B------:R-:W-:-:S09]  /*0230*/  IADD3.X R9, PT, PT, RZ, R9, RZ, P0, !PT ;  /* 0x00000009ff097210 */ /* 0x000fd200007fe4ff */
.L_x_1:
[----:B------:R-:W-:Y:S02]  /*0240*/  MOV R11, 0x4 ;  /* 0x00000004000b7802 */ /* 0x000fe40000000f00 */
[----:B------:R-:W-:-:S03]  /*0250*/  MOV R8, R6 ;  /* 0x0000000600087202 */ /* 0x000fc60000000f00 */
[----:B------:R-:W-:Y:S02]  /*0260*/  IMAD.WIDE R10, R4, R11, UR22 ;  /* 0x00000016040a7e25 */ /* 0x000fe4000f8e020b */
[----:B------:R-:W2:Y:S04]  /*0270*/  LDG.E R6, desc[UR16][R8.64+-0x10] ;  /* 0xfffff01008067981 */ /* 0x000ea8000c1e1900 */
[----:B------:R-:W2:Y:S01]  /*0280*/  LDG.E R10, desc[UR16][R10.64] ;  /* 0x000000100a0a7981 */ /* 0x000ea2000c1e1900 */
[----:B------:R-:W-:-:S06]  /*0290*/  UIMAD.WIDE.U32 UR20, UR18, 0x4, UR22 ;  /* 0x00000004121478a5 */ /* 0x000fcc000f8e0016 */
[----:B------:R-:W-:Y:S02]  /*02a0*/  MOV R12, UR20 ;  /* 0x00000014000c7c02 */ /* 0x000fe40008000f00 */
[----:B------:R-:W-:Y:S01]  /*02b0*/  MOV R13, UR21 ;  /* 0x00000015000d7c02 */ /* 0x000fe20008000f00 */
[----:B--2--5:R-:W-:Y:S02]  /*02c0*/  IMAD R15, R6, R10, R7 ;  /* 0x0000000a060f7224 */ /* 0x024fe400078e0207 */
[----:B0-----:R-:W-:-:S03]  /*02d0*/  IMAD.WIDE R6, R4, 0x4, R12 ;  /* 0x0000000404067825 */ /* 0x001fc600078e020c */
[----:B------:R0:W-:Y:S04]  /*02e0*/  STG.E desc[UR16][R2.64], R15 ;  /* 0x0000000f02007986 */ /* 0x0001e8000c101910 */
[----:B------:R-:W2:Y:S04]  /*02f0*/  LDG.E R6, desc[UR16][R6.64] ;  /* 0x0000001006067981 */ /* 0x000ea8000c1e1900 */
[----:B------:R-:W2:Y:S01]  /*0300*/  LDG.E R14, desc[UR16][R8.64+-0xc] ;  /* 0xfffff410080e7981 */ /* 0x000ea2000c1e1900 */
[----:B------:R-:W-:-:S06]  /*0310*/  UIMAD.WIDE.U32 UR20, UR18, 0x8, UR22 ;  /* 0x00000008121478a5 */ /* 0x000fcc000f8e0016 */
[----:B------:R-:W-:Y:S02]  /*0320*/  MOV R12, UR20 ;  /* 0x00000014000c7c02 */ /* 0x000fe40008000f00 */
[----:B------:R-:W-:-:S03]  /*0330*/  MOV R13, UR21 ;  /* 0x00000015000d7c02 */ /* 0x000fc60008000f00 */
[----:B------:R-:W-:-:S04]  /*0340*/  IMAD.WIDE R10, R4, 0x4, R12 ;  /* 0x00000004040a7825 */ /* 0x000fc800078e020c */
[----:B--2---:R-:W-:-:S05]  /*0350*/  IMAD R17, R14, R6, R15 ;  /* 0x000000060e117224 */ /* 0x004fca00078e020f */
[----:B------:R-:W-:Y:S04]  /*0360*/  STG.E desc[UR16][R2.64], R17 ;  /* 0x0000001102007986 */ /* 0x000fe8000c101910 */
[----:B------:R-:W0:Y:S04]  /*0370*/  LDG.E R10, desc[UR16][R10.64] ;  /* 0x000000100a0a7981 */ /* 0x000e28000c1e1900 */
[----:B------:R-:W0:Y:S01]  /*0380*/  LDG.E R12, desc[UR16][R8.64+-0x8] ;  /* 0xfffff810080c7981 */ /* 0x000e22000c1e1900 */
[----:B------:R-:W-:-:S05]  /*0390*/  HFMA2 R13, -RZ, RZ, 0, 2.384185791015625e-07 ;  /* 0x00000004ff0d7431 */ /* 0x000fca00000001ff */
[----:B------:R-:W-:-:S04]  /*03a0*/  IMAD.WIDE R6, R4, R13, UR6 ;  /* 0x0000000604067e25 */ /* 0x000fc8000f8e020d */
[----:B0-----:R-:W-:-:S05]  /*03b0*/  IMAD R15, R12, R10, R17 ;  /* 0x0000000a0c0f7224 */ /* 0x001fca00078e0211 */
[----:B------:R0:W-:Y:S04]  /*03c0*/  STG.E desc[UR16][R2.64], R15 ;  /* 0x0000000f02007986 */ /* 0x0001e8000c101910 */
[----:B------:R-:W2:Y:S04]  /*03d0*/  LDG.E R6, desc[UR16][R6.64] ;  /* 0x0000001006067981 */ /* 0x000ea8000c1e1900 */
[----:B------:R-:W2:Y:S02]  /*03e0*/  LDG.E R12, desc[UR16][R8.64+-0x4] ;  /* 0xfffffc10080c7981 */ /* 0x000ea4000c1e1900 */
[----:B--2---:R-:W-:-:S02]  /*03f0*/  IMAD R19, R12, R6, R15 ;  /* 0x000000060c137224 */ /* 0x004fc400078e020f */
[----:B------:R-:W-:-:S03]  /*0400*/  IMAD.WIDE R12, R4, R13, UR8 ;  /* 0x00000008040c7e25 */ /* 0x000fc6000f8e020d */
[----:B------:R1:W-:Y:S04]  /*0410*/  STG.E desc[UR16][R2.64], R19 ;  /* 0x0000001302007986 */ /* 0x0003e8000c101910 */
[----:B------:R-:W2:Y:S04]  /*0420*/  LDG.E R12, desc[UR16][R12.64] ;  /* 0x000000100c0c7981 */ /* 0x000ea8000c1e1900 */
[----:B------:R-:W2:Y:S01]  /*0430*/  LDG.E R10, desc[UR16][R8.64] ;  /* 0x00000010080a7981 */ /* 0x000ea2000c1e1900 */
[----:B------:R-:W-:Y:S01]  /*0440*/  MOV R11, 0x4 ;  /* 0x00000004000b7802 */ /* 0x000fe20000000f00 */
[----:B0-----:R-:W-:-:S02]  /*0450*/  HFMA2 R15, -RZ, RZ, 0, 2.384185791015625e-07 ;  /* 0x00000004ff0f7431 */ /* 0x001fc400000001ff */
[----:B--2---:R-:W-:Y:S02]  /*0460*/  IMAD R17, R10, R12, R19 ;  /* 0x0000000c0a117224 */ /* 0x004fe400078e0213 */
[----:B------:R-:W-:-:S03]  /*0470*/  IMAD.WIDE R10, R4, R11, UR10 ;  /* 0x0000000a040a7e25 */ /* 0x000fc6000f8e020b */
[----:B------:R0:W-:Y:S04]  /*0480*/  STG.E desc[UR16][R2.64], R17 ;  /* 0x0000001102007986 */ /* 0x0001e8000c101910 */
[----:B------:R-:W2:Y:S04]  /*0490*/  LDG.E R10, desc[UR16][R10.64] ;  /* 0x000000100a0a7981 */ /* 0x000ea8000c1e1900 */
[----:B------:R-:W2:Y:S01]  /*04a0*/  LDG.E R6, desc[UR16][R8.64+0x4] ;  /* 0x0000041008067981 */ /* 0x000ea2000c1e1900 */
[----:B------:R-:W-:-:S04]  /*04b0*/  IMAD.WIDE R14, R4, R15, UR12 ;  /* 0x0000000c040e7e25 */ /* 0x000fc8000f8e020f */
[----:B--2---:R-:W-:-:S05]  /*04c0*/  IMAD R21, R6, R10, R17 ;  /* 0x0000000a06157224 */ /* 0x004fca00078e0211 */
[----:B------:R0:W-:Y:S04]  /*04d0*/  STG.E desc[UR16][R2.64], R21 ;  /* 0x0000001502007986 */ /* 0x0001e8000c101910 */
[----:B------:R-:W1:Y:S04]  /*04e0*/  LDG.E R14, desc[UR16][R14.64] ;  /* 0x000000100e0e7981 */ /* 0x000e68000c1e1900 */
[----:B------:R-:W1:Y:S01]  /*04f0*/  LDG.E R6, desc[UR16][R8.64+0x8] ;  /* 0x0000081008067981 */ /* 0x000e62000c1e1900 */
[----:B------:R-:W-:-:S05]  /*0500*/  MOV R13, 0x4 ;  /* 0x00000004000d7802 */ /* 0x000fca0000000f00 */
[----:B------:R-:W-:-:S04]  /*0510*/  IMAD.WIDE R12, R4, R13, UR14 ;  /* 0x0000000e040c7e25 */ /* 0x000fc8000f8e020d */
[----:B-1----:R-:W-:-:S05]  /*0520*/  IMAD R19, R6, R14, R21 ;  /* 0x0000000e06137224 */ /* 0x002fca00078e0215 */
[----:B------:R0:W-:Y:S04]  /*0530*/  STG.E desc[UR16][R2.64], R19 ;  /* 0x0000001302007986 */ /* 0x0001e8000c101910 */
[----:B------:R-:W2:Y:S04]  /*0540*/  LDG.E R12, desc[UR16][R12.64] ;  /* 0x000000100c0c7981 */ /* 0x000ea8000c1e1900 */
[----:B------:R-:W2:Y:S01]  /*0550*/  LDG.E R6, desc[UR16][R8.64+0xc] ;  /* 0x00000c1008067981 */ /* 0x000ea2000c1e1900 */
[----:B------:R-:W-:Y:S01]  /*0560*/  UIADD3 UR4, UPT, UPT, UR4, 0x8, URZ ;  /* 0x0000000804047890 */ /* 0x000fe2000fffe0ff */
[----:B------:R-:W-:-:S03]  /*0570*/  MOV R11, UR18 ;  /* 0x00000012000b7c02 */ /* 0x000fc60008000f00 */
[----:B------:R-:W-:Y:S01]  /*0580*/  UISETP.NE.AND UP0, UPT, UR4, URZ, UPT ;  /* 0x000000ff0400728c */ /* 0x000fe2000bf05270 */
[----:B------:R-:W-:Y:S01]  /*0590*/  LEA R4, R11, R4, 0x3 ;  /* 0x000000040b047211 */ /* 0x000fe200078e18ff */
[----:B--2---:R-:W-:Y:S01]  /*05a0*/  IMAD R7, R6, R12, R19 ;  /* 0x0000000c06077224 */ /* 0x004fe200078e0213 */
[----:B------:R-:W-:-:S04]  /*05b0*/  IADD3 R6, P0, PT, R8, 0x20, RZ ;  /* 0x0000002008067810 */ /* 0x000fc80007f1e0ff */
[----:B------:R0:W-:Y:S01]  /*05c0*/  STG.E desc[UR16][R2.64], R7 ;  /* 0x0000000702007986 */ /* 0x0001e2000c101910 */
[----:B------:R-:W-:Y:S01]  /*05d0*/  IADD3.X R9, PT, PT, RZ, R9, RZ, P0, !PT ;  /* 0x00000009ff097210 */ /* 0x000fe200007fe4ff */
[----:B------:R-:W-:Y:S07]  /*05e0*/  BRA.U UP0, `(.L_x_1) ;  /* 0xfffffffd00147547 */ /* 0x000fee000b83ffff */
[----:B------:R-:W-:-:S06]  /*05f0*/  ULOP3.LUT UR4, UR18, 0x7ffffff8, URZ, 0xc0, !UPT ;  /* 0x7ffffff812047892 */ /* 0x000fcc000f8ec0ff */
[----:B------:R-:W-:-:S07]  /*0600*/  MOV R4, UR4 ;  /* 0x0000000400047c02 */ /* 0x000fce0008000f00 */
.L_x_0:
[----:B------:R-:W-:-:S06]  /*0610*/  ULOP3.LUT UR4, UR18, 0x7, URZ, 0xc0, !UPT ;  /* 0x0000000712047892 */ /* 0x000fcc000f8ec0ff */
[----:B------:R-:W-:-:S13]  /*0620*/  ISETP.NE.AND P0, PT, RZ, UR4, PT ;  /* 0x00000004ff007c0c */ /* 0x000fda000bf05270 */
[----:B------:R-:W-:Y:S05]  /*0630*/  @!P0 EXIT ;  /* 0x000000000000894d */ /* 0x000fea0003800000 */
[----:B------:R-:W-:Y:S02]  /*0640*/  UISETP.GE.U32.AND UP0, UPT, UR4, 0x4, UPT ;  /* 0x000000040400788c */ /* 0x000fe4000bf06070 */
[----:B------:R-:W-:-:S07]  /*0650*/  ULOP3.LUT UR4, UR18, 0x3, URZ, 0xc0, !UPT ;  /* 0x0000000312047892 */ /* 0x000fce000f8ec0ff */
[----:B------:R-:W-:Y:S05]  /*0660*/  BRA.U !UP0, `(.L_x_2) ;  /* 0x0000000108887547 */ /* 0x000fea000b800000 */
[----:B------:R-:W1:Y:S01]  /*0670*/  LDC.64 R10, c[0x0][0x380] ;  /* 0x0000e000ff0a7b82 */ /* 0x000e620000000a00 */
[----:B------:R-:W-:Y:S01]  /*0680*/  IADD3 R9, PT, PT, R5, R4, RZ ;  /* 0x0000000405097210 */ /* 0x000fe20007ffe0ff */
[----:B------:R-:W-:Y:S01]  /*0690*/  IMAD R15, R4, UR18, R0 ;  /* 0x00000012040f7c24 */ /* 0x000fe2000f8e0200 */
[----:B------:R-:W2:Y:S05]  /*06a0*/  LDCU.64 UR6, c[0x0][0x380] ;  /* 0x00007000ff0677ac */ /* 0x000eaa0008000a00 */
[----:B------:R-:W3:Y:S01]  /*06b0*/  LDC.64 R12, c[0x0][0x388] ;  /* 0x0000e200ff0c7b82 */ /* 0x000ee20000000a00 */
[----:B-1----:R-:W-:-:S06]  /*06c0*/  IMAD.WIDE.U32 R10, R9, 0x4, R10 ;  /* 0x00000004090a7825 */ /* 0x002fcc00078e000a */
[----:B------:R-:W4:Y:S01]  /*06d0*/  LDG.E R10, desc[UR16][R10.64] ;  /* 0x000000100a0a7981 */ /* 0x000f22000c1e1900 */
[----:B---3--:R-:W-:-:S05]  /*06e0*/  IMAD.WIDE R12, R15, 0x4, R12 ;  /* 0x000000040f0c7825 */ /* 0x008fca00078e020c */
[----:B------:R-:W4:Y:S01]  /*06f0*/  LDG.E R6, desc[UR16][R12.64] ;  /* 0x000000100c067981 */ /* 0x000f22000c1e1900 */
[----:B------:R-:W-:Y:S02]  /*0700*/  IADD3 R9, P0, PT, R5, R4, RZ ;  /* 0x0000000405097210 */ /* 0x000fe40007f1e0ff */
[----:B0-----:R-:W-:Y:S02]  /*0710*/  MOV R17, UR18 ;  /* 0x0000001200117c02 */ /* 0x001fe40008000f00 */
[----:B------:R-:W-:Y:S02]  /*0720*/  IADD3.X R14, PT, PT, RZ, RZ, RZ, P0, !PT ;  /* 0x000000ffff0e7210 */ /* 0x000fe400007fe4ff */
[----:B--2---:R-:W-:-:S04]  /*0730*/  LEA R8, P0, R9, UR6, 0x2 ;  /* 0x0000000609087c11 */ /* 0x004fc8000f8010ff */
[----:B------:R-:W-:Y:S01]  /*0740*/  LEA.HI.X R9, R9, UR7, R14, 0x2, P0 ;  /* 0x0000000709097c11 */ /* 0x000fe200080f140e */
[----:B----45:R-:W-:Y:S02]  /*0750*/  IMAD R15, R10, R6, R7 ;  /* 0x000000060a0f7224 */ /* 0x030fe400078e0207 */
[----:B------:R-:W-:-:S03]  /*0760*/  IMAD.WIDE.U32 R6, R17, 0x4, R12 ;  /* 0x0000000411067825 */ /* 0x000fc600078e000c */
[----:B------:R1:W-:Y:S04]  /*0770*/  STG.E desc[UR16][R2.64], R15 ;  /* 0x0000000f02007986 */ /* 0x0003e8000c101910 */
[----:B------:R-:W2:Y:S04]  /*0780*/  LDG.E R11, desc[UR16][R6.64] ;  /* 0x00000010060b7981 */ /* 0x000ea8000c1e1900 */
[----:B------:R-:W2:Y:S01]  /*0790*/  LDG.E R10, desc[UR16][R8.64+0x4] ;  /* 0x00000410080a7981 */ /* 0x000ea2000c1e1900 */
[----:B------:R-:W-:Y:S01]  /*07a0*/  MOV R13, UR18 ;  /* 0x00000012000d7c02 */ /* 0x000fe20008000f00 */
[----:B--2---:R-:W-:-:S04]  /*07b0*/  IMAD R17, R10, R11, R15 ;  /* 0x0000000b0a117224 */ /* 0x004fc800078e020f */
[----:B------:R-:W-:Y:S01]  /*07c0*/  IMAD.WIDE.U32 R10, R13, 0x4, R6 ;  /* 0x000000040d0a7825 */ /* 0x000fe200078e0006 */
        /* <DEDUP_REMOVED lines=9> */
[----:B------:R-:W-:Y:S01]  /*0860*/  IADD3 R4, PT, PT, R4, 0x4, RZ ;  /* 0x0000000404047810 */ /* 0x000fe20007ffe0ff */
[----:B--2---:R-:W-:-:S05]  /*0870*/  IMAD R7, R6, R12, R19 ;  /* 0x0000000c06077224 */ /* 0x004fca00078e0213 */
[----:B------:R1:W-:Y:S02]  /*0880*/  STG.E desc[UR16][R2.64], R7 ;  /* 0x0000000702007986 */ /* 0x0003e4000c101910 */
.L_x_2:
[----:B------:R-:W-:-:S13]  /*0890*/  ISETP.NE.AND P0, PT, RZ, UR4, PT ;  /* 0x00000004ff007c0c */ /* 0x000fda000bf05270 */
[----:B------:R-:W-:Y:S05]  /*08a0*/  @!P0 EXIT ;  /* 0x000000000000894d */ /* 0x000fea0003800000 */
[----:B------:R-:W-:-:S09]  /*08b0*/  UISETP.NE.AND UP0, UPT, UR4, 0x1, UPT ;  /* 0x000000010400788c */ /* 0x000fd2000bf05270 */
[----:B------:R-:W-:Y:S05]  /*08c0*/  BRA.U !UP0, `(.L_x_3) ;  /* 0x0000000108587547 */ /* 0x000fea000b800000 */
[----:B------:R-:W2:Y:S01]  /*08d0*/  LDC.64 R8, c[0x0][0x380] ;  /* 0x0000e000ff087b82 */ /* 0x000ea20000000a00 */
[----:B------:R-:W-:Y:S01]  /*08e0*/  IADD3 R11, PT, PT, R5, R4, RZ ;  /* 0x00000004050b7210 */ /* 0x000fe20007ffe0ff */
[----:B-1----:R-:W-:Y:S01]  /*08f0*/  IMAD R15, R4, UR18, R0 ;  /* 0x00000012040f7c24 */ /* 0x002fe2000f8e0200 */
[----:B------:R-:W1:Y:S05]  /*0900*/  LDCU.64 UR4, c[0x0][0x380] ;  /* 0x00007000ff0477ac */ /* 0x000e6a0008000a00 */
[----:B------:R-:W3:Y:S01]  /*0910*/  LDC.64 R12, c[0x0][0x388] ;  /* 0x0000e200ff0c7b82 */ /* 0x000ee20000000a00 */
[----:B--2---:R-:W-:-:S06]  /*0920*/  IMAD.WIDE.U32 R10, R11, 0x4, R8 ;  /* 0x000000040b0a7825 */ /* 0x004fcc00078e0008 */
[----:B------:R-:W0:Y:S01]  /*0930*/  LDG.E R10, desc[UR16][R10.64] ;  /* 0x000000100a0a7981 */ /* 0x000e22000c1e1900 */
[----:B---3--:R-:W-:-:S05]  /*0940*/  IMAD.WIDE R12, R15, 0x4, R12 ;  /* 0x000000040f0c7825 */ /* 0x008fca00078e020c */
[----:B------:R-:W0:Y:S01]  /*0950*/  LDG.E R6, desc[UR16][R12.64] ;  /* 0x000000100c067981 */ /* 0x000e22000c1e1900 */
[----:B------:R-:W-:Y:S02]  /*0960*/  IADD3 R9, P0, PT, R5, R4, RZ ;  /* 0x0000000405097210 */ /* 0x000fe40007f1e0ff */
[----:B------:R-:W-:Y:S02]  /*0970*/  MOV R15, UR18 ;  /* 0x00000012000f7c02 */ /* 0x000fe40008000f00 */
[----:B------:R-:W-:Y:S02]  /*0980*/  IADD3.X R14, PT, PT, RZ, RZ, RZ, P0, !PT ;  /* 0x000000ffff0e7210 */ /* 0x000fe400007fe4ff */
[----:B-1----:R-:W-:-:S04]  /*0990*/  LEA R8, P0, R9, UR4, 0x2 ;  /* 0x0000000409087c11 */ /* 0x002fc8000f8010ff */
[----:B------:R-:W-:Y:S01]  /*09a0*/  LEA.HI.X R9, R9, UR5, R14, 0x2, P0 ;  /* 0x0000000509097c11 */ /* 0x000fe200080f140e */
[----:B------:R-:W-:-:S04]  /*09b0*/  IMAD.WIDE.U32 R14, R15, 0x4, R12 ;  /* 0x000000040f0e7825 */ /* 0x000fc800078e000c */
[----:B0----5:R-:W-:-:S05]  /*09c0*/  IMAD R17, R10, R6, R7 ;  /* 0x000000060a117224 */ /* 0x021fca00078e0207 */
[----:B------:R2:W-:Y:S04]  /*09d0*/  STG.E desc[UR16][R2.64], R17 ;  /* 0x0000001102007986 */ /* 0x0005e8000c101910 */
[----:B------:R-:W3:Y:S04]  /*09e0*/  LDG.E R14, desc[UR16][R14.64] ;  /* 0x000000100e0e7981 */ /* 0x000ee8000c1e1900 */
[----:B------:R-:W3:Y:S01]  /*09f0*/  LDG.E R8, desc[UR16][R8.64+0x4] ;  /* 0x0000041008087981 */ /* 0x000ee2000c1e1900 */
[----:B------:R-:W-:Y:S01]  /*0a00*/  IADD3 R4, PT, PT, R4, 0x2, RZ ;  /* 0x0000000204047810 */ /* 0x000fe20007ffe0ff */
[----:B---3--:R-:W-:-:S05]  /*0a10*/  IMAD R7, R8, R14, R17 ;  /* 0x0000000e08077224 */ /* 0x008fca00078e0211 */
[----:B------:R2:W-:Y:S02]  /*0a20*/  STG.E desc[UR16][R2.64], R7 ;  /* 0x0000000702007986 */ /* 0x0005e4000c101910 */
.L_x_3:
[----:B------:R-:W-:-:S04]  /*0a30*/  ULOP3.LUT UR4, UR18, 0x1, URZ, 0xc0, !UPT ;  /* 0x0000000112047892 */ /* 0x000fc8000f8ec0ff */
[----:B------:R-:W-:-:S06]  /*0a40*/  UISETP.NE.U32.AND UP0, UPT, UR4, 0x1, UPT ;  /* 0x000000010400788c */ /* 0x000fcc000bf05070 */
[----:B------:R-:W-:-:S13]  /*0a50*/  PLOP3.LUT P0, PT, PT, PT, UP0, 0x80, 0x8 ;  /* 0x000000000008781c */ /* 0x000fda0003f0f008 */
[----:B------:R-:W-:Y:S05]  /*0a60*/  @P0 EXIT ;  /* 0x000000000000094d */ /* 0x000fea0003800000 */
[----:B------:R-:W3:Y:S01]  /*0a70*/  LDC.64 R8, c[0x0][0x380] ;  /* 0x0000e000ff087b82 */ /* 0x000ee20000000a00 */
[----:B------:R-:W-:Y:S01]  /*0a80*/  IADD3 R5, PT, PT, R5, R4, RZ ;  /* 0x0000000405057210 */ /* 0x000fe20007ffe0ff */
[----:B------:R-:W-:-:S06]  /*0a90*/  IMAD R13, R4, UR18, R0 ;  /* 0x00000012040d7c24 */ /* 0x000fcc000f8e0200 */
[----:B------:R-:W4:Y:S01]  /*0aa0*/  LDC.64 R10, c[0x0][0x388] ;  /* 0x0000e200ff0a7b82 */ /* 0x000f220000000a00 */
[----:B---3--:R-:W-:-:S06]  /*0ab0*/  IMAD.WIDE.U32 R4, R5, 0x4, R8 ;  /* 0x0000000405047825 */ /* 0x008fcc00078e0008 */
[----:B------:R-:W0:Y:S01]  /*0ac0*/  LDG.E R4, desc[UR16][R4.64] ;  /* 0x0000001004047981 */ /* 0x000e22000c1e1900 */
[----:B----4-:R-:W-:-:S06]  /*0ad0*/  IMAD.WIDE R8, R13, 0x4, R10 ;  /* 0x000000040d087825 */ /* 0x010fcc00078e020a */
[----:B------:R-:W0:Y:S02]  /*0ae0*/  LDG.E R8, desc[UR16][R8.64] ;  /* 0x0000001008087981 */ /* 0x000e24000c1e1900 */
[----:B012--5:R-:W-:-:S05]  /*0af0*/  IMAD R7, R4, R8, R7 ;  /* 0x0000000804077224 */ /* 0x027fca00078e0207 */
[----:B------:R-:W-:Y:S01]  /*0b00*/  STG.E desc[UR16][R2.64], R7 ;  /* 0x0000000702007986 */ /* 0x000fe2000c101910 */
[----:B------:R-:W-:Y:S05]  /*0b10*/  EXIT ;  /* 0x000000000000794d */ /* 0x000fea0003800000 */
.L_x_4:
[----:B------:R-:W-:-:S00]  /*0b20*/  BRA `(.L_x_4) ;  /* 0xfffffffc00fc7947 */ /* 0x000fc0000383ffff */
[----:B------:R-:W-:-:S00]  /*0b30*/  NOP ;  /* 0x0000000000007918 */ /* 0x000fc00000000000 */
        /* <DEDUP_REMOVED lines=12> */
.L_x_5:


//--------------------- .nv.shared.reserved.0     --------------------------
	.section	.nv.shared.reserved.0,"aw",@nobits
	.weak		__nv_reservedSMEM_offset_0_alias
	.size		__nv_reservedSMEM_offset_0_alias, 0, 64
	.other		__nv_reservedSMEM_offset_0_alias,@"STO_CUDA_RESERVED_SHARED STV_DEFAULT"
__nv_reservedSMEM_offset_0_alias:
	.zero		0
	.zero		64


//--------------------- .nv.constant0._Z15gpu_mult_kernelPiS_S_i --------------------------
	.section	.nv.constant0._Z15gpu_mult_kernelPiS_S_i,"a",@progbits
	.sectionflags	@""
	.align	4
.nv.constant0._Z15gpu_mult_kernelPiS_S_i:
	.zero		924


//--------------------- SYMBOLS --------------------------

	.type		.nv.reservedSmem.offset0,@object
	.size		.nv.reservedSmem.offset0,0x4
